	.headerflags	@"EF_CUDA_TEXMODE_UNIFIED EF_CUDA_64BIT_ADDRESS EF_CUDA_ACCELERATORS EF_CUDA_SM90 EF_CUDA_VIRTUAL_SM(EF_CUDA_SM90)"
	.elftype	@"ET_EXEC"


//--------------------- .nv.info                  --------------------------
	.section	.nv.info,"",@"SHT_CUDA_INFO"
	.align	4


	//----- nvinfo : EIATTR_REGCOUNT
	.align		4
        /*0000*/ 	.byte	0x04, 0x2f
        /*0002*/ 	.short	(.L_1 - .L_0)
	.align		4
.L_0:
        /*0004*/ 	.word	index@(triton_poi_fused_convolution_leaky_relu_40)
        /*0008*/ 	.word	0x00000014


	//----- nvinfo : EIATTR_MIN_STACK_SIZE
	.align		4
.L_1:
        /*000c*/ 	.byte	0x04, 0x12
        /*000e*/ 	.short	(.L_3 - .L_2)
	.align		4
.L_2:
        /*0010*/ 	.word	index@(triton_poi_fused_convolution_leaky_relu_40)
        /*0014*/ 	.word	0x00000000


	//----- nvinfo : EIATTR_FRAME_SIZE
	.align		4
.L_3:
        /*0018*/ 	.byte	0x04, 0x11
        /*001a*/ 	.short	(.L_5 - .L_4)
	.align		4
.L_4:
        /*001c*/ 	.word	index@(triton_poi_fused_convolution_leaky_relu_40)
        /*0020*/ 	.word	0x00000000


	//----- nvinfo : EIATTR_MIN_STACK_SIZE
	.align		4
.L_5:
        /*0024*/ 	.byte	0x04, 0x12
        /*0026*/ 	.short	(.L_7 - .L_6)
	.align		4
.L_6:
        /*0028*/ 	.word	index@(triton_poi_fused_convolution_leaky_relu_40)
        /*002c*/ 	.word	0x00000000
.L_7:


//--------------------- .nv.info.triton_poi_fused_convolution_leaky_relu_40 --------------------------
	.section	.nv.info.triton_poi_fused_convolution_leaky_relu_40,"",@"SHT_CUDA_INFO"
	.sectionflags	@""
	.align	4


	//----- nvinfo : EIATTR_CUDA_API_VERSION
	.align		4
        /*0000*/ 	.byte	0x04, 0x37
        /*0002*/ 	.short	(.L_9 - .L_8)
.L_8:
        /*0004*/ 	.word	0x0000007c


	//----- nvinfo : EIATTR_KPARAM_INFO
	.align		4
.L_9:
        /*0008*/ 	.byte	0x04, 0x17
        /*000a*/ 	.short	(.L_11 - .L_10)
.L_10:
        /*000c*/ 	.word	0x00000000
        /*0010*/ 	.short	0x0005
        /*0012*/ 	.short	0x0028
        /*0014*/ 	.byte	0x00, 0xf0, 0x11, 0x00


	//----- nvinfo : EIATTR_KPARAM_INFO
	.align		4
.L_11:
        /*0018*/ 	.byte	0x04, 0x17
        /*001a*/ 	.short	(.L_13 - .L_12)
.L_12:
        /*001c*/ 	.word	0x00000000
        /*0020*/ 	.short	0x0004
        /*0022*/ 	.short	0x0020
        /*0024*/ 	.byte	0x00, 0xf4, 0x21, 0x00


	//----- nvinfo : EIATTR_KPARAM_INFO
	.align		4
.L_13:
        /*0028*/ 	.byte	0x04, 0x17
        /*002a*/ 	.short	(.L_15 - .L_14)
.L_14:
        /*002c*/ 	.word	0x00000000
        /*0030*/ 	.short	0x0003
        /*0032*/ 	.short	0x0018
        /*0034*/ 	.byte	0x00, 0xf4, 0x21, 0x00


	//----- nvinfo : EIATTR_KPARAM_INFO
	.align		4
.L_15:
        /*0038*/ 	.byte	0x04, 0x17
        /*003a*/ 	.short	(.L_17 - .L_16)
.L_16:
        /*003c*/ 	.word	0x00000000
        /*0040*/ 	.short	0x0002
        /*0042*/ 	.short	0x0010
        /*0044*/ 	.byte	0x00, 0xf4, 0x21, 0x00


	//----- nvinfo : EIATTR_KPARAM_INFO
	.align		4
.L_17:
        /*0048*/ 	.byte	0x04, 0x17
        /*004a*/ 	.short	(.L_19 - .L_18)
.L_18:
        /*004c*/ 	.word	0x00000000
        /*0050*/ 	.short	0x0001
        /*0052*/ 	.short	0x0008
        /*0054*/ 	.byte	0x00, 0xf4, 0x21, 0x00


	//----- nvinfo : EIATTR_KPARAM_INFO
	.align		4
.L_19:
        /*0058*/ 	.byte	0x04, 0x17
        /*005a*/ 	.short	(.L_21 - .L_20)
.L_20:
        /*005c*/ 	.word	0x00000000
        /*0060*/ 	.short	0x0000
        /*0062*/ 	.short	0x0000
        /*0064*/ 	.byte	0x00, 0xf4, 0x21, 0x00


	//----- nvinfo : EIATTR_SPARSE_MMA_MASK
	.align		4
.L_21:
        /*0068*/ 	.byte	0x03, 0x50
        /*006a*/ 	.short	0x0000


	//----- nvinfo : EIATTR_MAXREG_COUNT
	.align		4
        /*006c*/ 	.byte	0x03, 0x1b
        /*006e*/ 	.short	0x00ff


	//----- nvinfo : EIATTR_EXIT_INSTR_OFFSETS
	.align		4
        /*0070*/ 	.byte	0x04, 0x1c
        /*0072*/ 	.short	(.L_23 - .L_22)


	//   ....[0]....
.L_22:
        /*0074*/ 	.word	0x000002c0


	//   ....[1]....
        /*0078*/ 	.word	0x000002e0


	//----- nvinfo : EIATTR_REQNTID
	.align		4
.L_23:
        /*007c*/ 	.byte	0x04, 0x10
        /*007e*/ 	.short	(.L_25 - .L_24)
.L_24:
        /*0080*/ 	.word	0x00000080
        /*0084*/ 	.word	0x00000001
        /*0088*/ 	.word	0x00000001


	//----- nvinfo : EIATTR_CBANK_PARAM_SIZE
	.align		4
.L_25:
        /*008c*/ 	.byte	0x03, 0x19
        /*008e*/ 	.short	0x002c


	//----- nvinfo : EIATTR_PARAM_CBANK
	.align		4
        /*0090*/ 	.byte	0x04, 0x0a
        /*0092*/ 	.short	(.L_27 - .L_26)
	.align		4
.L_26:
        /*0094*/ 	.word	index@(.nv.constant0.triton_poi_fused_convolution_leaky_relu_40)
        /*0098*/ 	.short	0x0210
        /*009a*/ 	.short	0x002c


	//----- nvinfo : EIATTR_SW_WAR
	.align		4
.L_27:
        /*009c*/ 	.byte	0x04, 0x36
        /*009e*/ 	.short	(.L_29 - .L_28)
.L_28:
        /*00a0*/ 	.word	0x00000008
.L_29:


//--------------------- .nv.callgraph             --------------------------
	.section	.nv.callgraph,"",@"SHT_CUDA_CALLGRAPH"
	.align	4
	.sectionentsize	8
	.align		4
        /*0000*/ 	.word	0x00000000
	.align		4
        /*0004*/ 	.word	0xffffffff
	.align		4
        /*0008*/ 	.word	0x00000000
	.align		4
        /*000c*/ 	.word	0xfffffffe
	.align		4
        /*0010*/ 	.word	0x00000000
	.align		4
        /*0014*/ 	.word	0xfffffffd
	.align		4
        /*0018*/ 	.word	0x00000000
	.align		4
        /*001c*/ 	.word	0xfffffffc


//--------------------- .text.triton_poi_fused_convolution_leaky_relu_40 --------------------------
	.section	.text.triton_poi_fused_convolution_leaky_relu_40,"ax",@progbits
	.align	128
        .global         triton_poi_fused_convolution_leaky_relu_40
        .type           triton_poi_fused_convolution_leaky_relu_40,@function
        .size           triton_poi_fused_convolution_leaky_relu_40,(.L_x_1 - triton_poi_fused_convolution_leaky_relu_40)
        .other          triton_poi_fused_convolution_leaky_relu_40,@"STO_CUDA_ENTRY STV_DEFAULT"
triton_poi_fused_convolution_leaky_relu_40:
.text.triton_poi_fused_convolution_leaky_relu_40:
[----:B------:R-:W0:Y:S02]  /*0000*/  LDC R1, c[0x0][0x28] ;  /* 0x00000a00ff017b82 */ /* 0x000e240000000800 */
[----:B------:R-:W1:Y:S01]  /*0010*/  S2R R0, SR_TID.X ;  /* 0x0000000000007919 */ /* 0x000e620000002100 */
[----:B------:R-:W2:Y:S01]  /*0020*/  LDC.64 R4, c[0x0][0x220] ;  /* 0x00008800ff047b82 */ /* 0x000ea20000000a00 */
[----:B------:R-:W-:Y:S01]  /*0030*/  IMAD.MOV.U32 R13, RZ, RZ, RZ ;  /* 0x000000ffff0d7224 */ /* 0x000fe200078e00ff */
[----:B------:R-:W-:Y:S01]  /*0040*/  ULDC.64 UR4, c[0x0][0x208] ;  /* 0x0000820000047ab9 */ /* 0x000fe20000000a00 */
[----:B------:R-:W3:Y:S05]  /*0050*/  S2R R11, SR_CTAID.X ;  /* 0x00000000000b7919 */ /* 0x000eea0000002500 */
[----:B------:R-:W4:Y:S01]  /*0060*/  LDC.64 R2, c[0x0][0x210] ;  /* 0x00008400ff027b82 */ /* 0x000f220000000a00 */
[----:B------:R-:W-:Y:S01]  /*0070*/  IMAD.MOV.U32 R10, RZ, RZ, RZ ;  /* 0x000000ffff0a7224 */ /* 0x000fe200078e00ff */
[----:B------:R-:W-:Y:S01]  /*0080*/  ULDC.64 UR6, c[0x0][0x228] ;  /* 0x00008a0000067ab9 */ /* 0x000fe20000000a00 */
[----:B-1----:R-:W-:-:S05]  /*0090*/  LOP3.LUT R0, R0, 0x7f, RZ, 0xc0, !PT ;  /* 0x0000007f00007812 */ /* 0x002fca00078ec0ff */
[----:B---3--:R-:W-:-:S04]  /*00a0*/  IMAD R11, R11, 0x80, R0 ;  /* 0x000000800b0b7824 */ /* 0x008fc800078e0200 */
[C---:B------:R-:W-:Y:S01]  /*00b0*/  IMAD.HI R0, R11.reuse, 0x66666667, RZ ;  /* 0x666666670b007827 */ /* 0x040fe200078e02ff */
[----:B------:R-:W-:-:S03]  /*00c0*/  ISETP.GE.AND P0, PT, R11, 0x1400, PT ;  /* 0x000014000b00780c */ /* 0x000fc60003f06270 */
[----:B----4-:R-:W-:Y:S01]  /*00d0*/  IMAD.WIDE R2, R11, 0x4, R2 ;  /* 0x000000040b027825 */ /* 0x010fe200078e0202 */
[----:B------:R-:W-:-:S04]  /*00e0*/  SHF.R.S32.HI R7, RZ, 0x1, R0 ;  /* 0x00000001ff077819 */ /* 0x000fc80000011400 */
[----:B------:R-:W-:Y:S02]  /*00f0*/  LEA.HI R0, R0, R7, RZ, 0x1 ;  /* 0x0000000700007211 */ /* 0x000fe400078f08ff */
[----:B------:R-:W1:Y:S02]  /*0100*/  LDC.64 R6, c[0x0][0x218] ;  /* 0x00008600ff067b82 */ /* 0x000e640000000a00 */
[----:B------:R-:W-:-:S04]  /*0110*/  SHF.R.S32.HI R9, RZ, 0x1f, R0 ;  /* 0x0000001fff097819 */ /* 0x000fc80000011400 */
[----:B------:R-:W-:-:S04]  /*0120*/  LEA.HI R9, R9, R0, RZ, 0x8 ;  /* 0x0000000009097211 */ /* 0x000fc800078f40ff */
[----:B------:R-:W-:-:S05]  /*0130*/  LOP3.LUT R9, R9, 0xffffff00, RZ, 0xc0, !PT ;  /* 0xffffff0009097812 */ /* 0x000fca00078ec0ff */
[----:B------:R-:W-:Y:S02]  /*0140*/  IMAD.IADD R9, R0, 0x1, -R9 ;  /* 0x0000000100097824 */ /* 0x000fe400078e0a09 */
[----:B------:R-:W-:Y:S02]  /*0150*/  IMAD.MOV.U32 R0, RZ, RZ, RZ ;  /* 0x000000ffff007224 */ /* 0x000fe400078e00ff */
[----:B--2---:R-:W-:-:S04]  /*0160*/  IMAD.WIDE R4, R9, 0x4, R4 ;  /* 0x0000000409047825 */ /* 0x004fc800078e0204 */
[----:B------:R-:W2:Y:S04]  /*0170*/  @!P0 LDG.E R0, desc[UR4][R2.64] ;  /* 0x0000000402008981 */ /* 0x000ea8000c1e1900 */
[----:B------:R3:W2:Y:S01]  /*0180*/  @!P0 LDG.E.EL R13, desc[UR4][R4.64] ;  /* 0x00000004040d8981 */ /* 0x0006a2000c2e1900 */
[----:B-1----:R-:W-:-:S05]  /*0190*/  IMAD.WIDE R6, R11, 0x4, R6 ;  /* 0x000000040b067825 */ /* 0x002fca00078e0206 */
[----:B------:R-:W4:Y:S01]  /*01a0*/  @!P0 LDG.E R10, desc[UR4][R6.64] ;  /* 0x00000004060a8981 */ /* 0x000f22000c1e1900 */
[----:B------:R-:W-:Y:S02]  /*01b0*/  SHF.R.S32.HI R12, RZ, 0x1f, R11 ;  /* 0x0000001fff0c7819 */ /* 0x000fe4000001140b */
[----:B------:R-:W-:-:S04]  /*01c0*/  IADD3 R8, P2, R11, UR6, RZ ;  /* 0x000000060b087c10 */ /* 0x000fc8000ff5e0ff */
[----:B------:R-:W-:Y:S01]  /*01d0*/  IADD3.X R9, R12, UR7, RZ, P2, !PT ;  /* 0x000000070c097c10 */ /* 0x000fe200097fe4ff */
[----:B------:R-:W-:Y:S02]  /*01e0*/  ULDC.64 UR6, c[0x0][0x230] ;  /* 0x00008c0000067ab9 */ /* 0x000fe40000000a00 */
[----:B---3--:R-:W-:-:S04]  /*01f0*/  IADD3 R4, P2, R11, UR6, RZ ;  /* 0x000000060b047c10 */ /* 0x008fc8000ff5e0ff */
[----:B------:R-:W-:Y:S02]  /*0200*/  IADD3.X R5, R12, UR7, RZ, P2, !PT ;  /* 0x000000070c057c10 */ /* 0x000fe400097fe4ff */
[----:B--2---:R-:W-:Y:S01]  /*0210*/  FSETP.GT.AND P1, PT, R0, -R13, PT ;  /* 0x8000000d0000720b */ /* 0x004fe20003f24000 */
[----:B------:R-:W-:-:S03]  /*0220*/  FADD R15, R13, R0 ;  /* 0x000000000d0f7221 */ /* 0x000fc60000000000 */
[----:B------:R-:W-:Y:S02]  /*0230*/  SEL R11, RZ, 0x1, !P1 ;  /* 0x00000001ff0b7807 */ /* 0x000fe40004800000 */
[----:B----4-:R-:W-:Y:S01]  /*0240*/  FSETP.GT.AND P3, PT, R13, -R10, PT ;  /* 0x8000000a0d00720b */ /* 0x010fe20003f64000 */
[----:B------:R-:W-:Y:S02]  /*0250*/  FADD R13, R10, R13 ;  /* 0x0000000d0a0d7221 */ /* 0x000fe40000000000 */
[----:B------:R1:W-:Y:S01]  /*0260*/  @!P0 STG.E.U8 desc[UR4][R8.64], R11 ;  /* 0x0000000b08008986 */ /* 0x0003e2000c101104 */
[----:B------:R-:W-:-:S03]  /*0270*/  SEL R17, RZ, 0x1, !P3 ;  /* 0x00000001ff117807 */ /* 0x000fc60005800000 */
[----:B------:R-:W-:-:S05]  /*0280*/  @!P1 FMUL R15, R15, 0.10000000149011611938 ;  /* 0x3dcccccd0f0f9820 */ /* 0x000fca0000400000 */
[----:B------:R1:W-:Y:S01]  /*0290*/  @!P0 STG.E desc[UR4][R2.64], R15 ;  /* 0x0000000f02008986 */ /* 0x0003e2000c101904 */
[----:B------:R-:W-:-:S03]  /*02a0*/  @!P3 FMUL R13, R13, 0.10000000149011611938 ;  /* 0x3dcccccd0d0db820 */ /* 0x000fc60000400000 */
[----:B------:R1:W-:Y:S01]  /*02b0*/  @!P0 STG.E.U8 desc[UR4][R4.64], R17 ;  /* 0x0000001104008986 */ /* 0x0003e2000c101104 */
[----:B------:R-:W-:Y:S05]  /*02c0*/  @P0 EXIT ;  /* 0x000000000000094d */ /* 0x000fea0003800000 */
[----:B------:R-:W-:Y:S01]  /*02d0*/  STG.E desc[UR4][R6.64], R13 ;  /* 0x0000000d06007986 */ /* 0x000fe2000c101904 */
[----:B------:R-:W-:Y:S05]  /*02e0*/  EXIT ;  /* 0x000000000000794d */ /* 0x000fea0003800000 */
.L_x_0:
[----:B------:R-:W-:-:S00]  /*02f0*/  BRA `(.L_x_0) ;  /* 0xfffffffc00fc7947 */ /* 0x000fc0000383ffff */
[----:B------:R-:W-:-:S00]  /*0300*/  NOP ;  /* 0x0000000000007918 */ /* 0x000fc00000000000 */
[----:B------:R-:W-:-:S00]  /*0310*/  NOP ;  /* 0x0000000000007918 */ /* 0x000fc00000000000 */
[----:B------:R-:W-:-:S00]  /*0320*/  NOP ;  /* 0x0000000000007918 */ /* 0x000fc00000000000 */
[----:B------:R-:W-:-:S00]  /*0330*/  NOP ;  /* 0x0000000000007918 */ /* 0x000fc00000000000 */
[----:B------:R-:W-:-:S00]  /*0340*/  NOP ;  /* 0x0000000000007918 */ /* 0x000fc00000000000 */
[----:B------:R-:W-:-:S00]  /*0350*/  NOP ;  /* 0x0000000000007918 */ /* 0x000fc00000000000 */
[----:B------:R-:W-:-:S00]  /*0360*/  NOP ;  /* 0x0000000000007918 */ /* 0x000fc00000000000 */
[----:B------:R-:W-:-:S00]  /*0370*/  NOP ;  /* 0x0000000000007918 */ /* 0x000fc00000000000 */
.L_x_1:


//--------------------- .nv.constant0.triton_poi_fused_convolution_leaky_relu_40 --------------------------
	.section	.nv.constant0.triton_poi_fused_convolution_leaky_relu_40,"a",@progbits
	.sectionflags	@""
	.align	4
.nv.constant0.triton_poi_fused_convolution_leaky_relu_40:
	.zero		572
